//
// Generated by NVIDIA NVVM Compiler
//
// Compiler Build ID: CL-36424714
// Cuda compilation tools, release 13.0, V13.0.88
// Based on NVVM 20.0.0
//

.version 9.0
.target sm_100
.address_size 64

	// .globl	_Z29tensor_matrix_multiply_kernelPKfS0_Pfiiiii

.visible .entry _Z29tensor_matrix_multiply_kernelPKfS0_Pfiiiii(
	.param .u64 .ptr .align 1 _Z29tensor_matrix_multiply_kernelPKfS0_Pfiiiii_param_0,
	.param .u64 .ptr .align 1 _Z29tensor_matrix_multiply_kernelPKfS0_Pfiiiii_param_1,
	.param .u64 .ptr .align 1 _Z29tensor_matrix_multiply_kernelPKfS0_Pfiiiii_param_2,
	.param .u32 _Z29tensor_matrix_multiply_kernelPKfS0_Pfiiiii_param_3,
	.param .u32 _Z29tensor_matrix_multiply_kernelPKfS0_Pfiiiii_param_4,
	.param .u32 _Z29tensor_matrix_multiply_kernelPKfS0_Pfiiiii_param_5,
	.param .u32 _Z29tensor_matrix_multiply_kernelPKfS0_Pfiiiii_param_6,
	.param .u32 _Z29tensor_matrix_multiply_kernelPKfS0_Pfiiiii_param_7
)
{
	.reg .pred 	%p<12>;
	.reg .b32 	%r<55>;
	.reg .b32 	%f<68>;
	.reg .b64 	%rd<40>;

	ld.param.u64 	%rd5, [_Z29tensor_matrix_multiply_kernelPKfS0_Pfiiiii_param_0];
	ld.param.u64 	%rd6, [_Z29tensor_matrix_multiply_kernelPKfS0_Pfiiiii_param_1];
	ld.param.u64 	%rd4, [_Z29tensor_matrix_multiply_kernelPKfS0_Pfiiiii_param_2];
	ld.param.u32 	%r25, [_Z29tensor_matrix_multiply_kernelPKfS0_Pfiiiii_param_3];
	ld.param.u32 	%r21, [_Z29tensor_matrix_multiply_kernelPKfS0_Pfiiiii_param_4];
	ld.param.u32 	%r22, [_Z29tensor_matrix_multiply_kernelPKfS0_Pfiiiii_param_5];
	ld.param.u32 	%r23, [_Z29tensor_matrix_multiply_kernelPKfS0_Pfiiiii_param_6];
	ld.param.u32 	%r24, [_Z29tensor_matrix_multiply_kernelPKfS0_Pfiiiii_param_7];
	cvta.to.global.u64 	%rd1, %rd6;
	cvta.to.global.u64 	%rd2, %rd5;
	mul.lo.s32 	%r26, %r21, %r25;
	mul.lo.s32 	%r27, %r26, %r22;
	mov.u32 	%r1, %ctaid.x;
	setp.ge.s32 	%p1, %r1, %r27;
	@%p1 bra 	$L__BB0_15;
	mov.u32 	%r28, %tid.x;
	mov.u32 	%r29, %ctaid.y;
	mov.u32 	%r30, %ntid.x;
	mad.lo.s32 	%r2, %r29, %r30, %r28;
	setp.ge.s32 	%p2, %r2, %r24;
	@%p2 bra 	$L__BB0_15;
	mul.lo.s32 	%r31, %r22, %r21;
	div.s32 	%r32, %r1, %r31;
	mul.lo.s32 	%r33, %r32, %r31;
	sub.s32 	%r34, %r1, %r33;
	div.s32 	%r35, %r34, %r22;
	mad.lo.s32 	%r36, %r32, %r21, %r35;
	mul.lo.s32 	%r37, %r35, %r22;
	sub.s32 	%r38, %r34, %r37;
	mad.lo.s32 	%r39, %r36, %r22, %r38;
	mul.lo.s32 	%r3, %r39, %r23;
	mul.lo.s32 	%r4, %r39, %r24;
	setp.lt.s32 	%p3, %r23, 1;
	mov.f32 	%f67, 0f00000000;
	@%p3 bra 	$L__BB0_14;
	and.b32  	%r5, %r23, 7;
	setp.lt.u32 	%p4, %r23, 8;
	mov.f32 	%f67, 0f00000000;
	mov.b32 	%r53, 0;
	@%p4 bra 	$L__BB0_6;
	and.b32  	%r53, %r23, 2147483640;
	neg.s32 	%r51, %r53;
	shl.b32 	%r8, %r24, 3;
	add.s64 	%rd3, %rd2, 16;
	mov.f32 	%f67, 0f00000000;
	mul.wide.s32 	%rd11, %r24, 4;
	mov.u32 	%r49, %r3;
	mov.u32 	%r50, %r2;
$L__BB0_5:
	.pragma "nounroll";
	mul.wide.s32 	%rd7, %r49, 4;
	add.s64 	%rd8, %rd3, %rd7;
	ld.global.nc.f32 	%f17, [%rd8+-16];
	mul.wide.s32 	%rd9, %r50, 4;
	add.s64 	%rd10, %rd1, %rd9;
	ld.global.nc.f32 	%f18, [%rd10];
	fma.rn.f32 	%f19, %f17, %f18, %f67;
	ld.global.nc.f32 	%f20, [%rd8+-12];
	add.s64 	%rd12, %rd10, %rd11;
	ld.global.nc.f32 	%f21, [%rd12];
	fma.rn.f32 	%f22, %f20, %f21, %f19;
	ld.global.nc.f32 	%f23, [%rd8+-8];
	add.s64 	%rd13, %rd12, %rd11;
	ld.global.nc.f32 	%f24, [%rd13];
	fma.rn.f32 	%f25, %f23, %f24, %f22;
	ld.global.nc.f32 	%f26, [%rd8+-4];
	add.s64 	%rd14, %rd13, %rd11;
	ld.global.nc.f32 	%f27, [%rd14];
	fma.rn.f32 	%f28, %f26, %f27, %f25;
	ld.global.nc.f32 	%f29, [%rd8];
	add.s64 	%rd15, %rd14, %rd11;
	ld.global.nc.f32 	%f30, [%rd15];
	fma.rn.f32 	%f31, %f29, %f30, %f28;
	ld.global.nc.f32 	%f32, [%rd8+4];
	add.s64 	%rd16, %rd15, %rd11;
	ld.global.nc.f32 	%f33, [%rd16];
	fma.rn.f32 	%f34, %f32, %f33, %f31;
	ld.global.nc.f32 	%f35, [%rd8+8];
	add.s64 	%rd17, %rd16, %rd11;
	ld.global.nc.f32 	%f36, [%rd17];
	fma.rn.f32 	%f37, %f35, %f36, %f34;
	ld.global.nc.f32 	%f38, [%rd8+12];
	add.s64 	%rd18, %rd17, %rd11;
	ld.global.nc.f32 	%f39, [%rd18];
	fma.rn.f32 	%f67, %f38, %f39, %f37;
	add.s32 	%r51, %r51, 8;
	add.s32 	%r50, %r50, %r8;
	add.s32 	%r49, %r49, 8;
	setp.ne.s32 	%p5, %r51, 0;
	@%p5 bra 	$L__BB0_5;
$L__BB0_6:
	setp.eq.s32 	%p6, %r5, 0;
	@%p6 bra 	$L__BB0_14;
	and.b32  	%r16, %r23, 3;
	setp.lt.u32 	%p7, %r5, 4;
	@%p7 bra 	$L__BB0_9;
	add.s32 	%r41, %r53, %r3;
	mul.wide.s32 	%rd19, %r41, 4;
	add.s64 	%rd20, %rd2, %rd19;
	ld.global.nc.f32 	%f41, [%rd20];
	mad.lo.s32 	%r42, %r53, %r24, %r2;
	mul.wide.s32 	%rd21, %r42, 4;
	add.s64 	%rd22, %rd1, %rd21;
	ld.global.nc.f32 	%f42, [%rd22];
	fma.rn.f32 	%f43, %f41, %f42, %f67;
	ld.global.nc.f32 	%f44, [%rd20+4];
	mul.wide.s32 	%rd23, %r24, 4;
	add.s64 	%rd24, %rd22, %rd23;
	ld.global.nc.f32 	%f45, [%rd24];
	fma.rn.f32 	%f46, %f44, %f45, %f43;
	ld.global.nc.f32 	%f47, [%rd20+8];
	add.s64 	%rd25, %rd24, %rd23;
	ld.global.nc.f32 	%f48, [%rd25];
	fma.rn.f32 	%f49, %f47, %f48, %f46;
	ld.global.nc.f32 	%f50, [%rd20+12];
	add.s64 	%rd26, %rd25, %rd23;
	ld.global.nc.f32 	%f51, [%rd26];
	fma.rn.f32 	%f67, %f50, %f51, %f49;
	add.s32 	%r53, %r53, 4;
$L__BB0_9:
	setp.eq.s32 	%p8, %r16, 0;
	@%p8 bra 	$L__BB0_14;
	setp.eq.s32 	%p9, %r16, 1;
	@%p9 bra 	$L__BB0_12;
	add.s32 	%r43, %r53, %r3;
	mul.wide.s32 	%rd27, %r43, 4;
	add.s64 	%rd28, %rd2, %rd27;
	ld.global.nc.f32 	%f53, [%rd28];
	mad.lo.s32 	%r44, %r53, %r24, %r2;
	mul.wide.s32 	%rd29, %r44, 4;
	add.s64 	%rd30, %rd1, %rd29;
	ld.global.nc.f32 	%f54, [%rd30];
	fma.rn.f32 	%f55, %f53, %f54, %f67;
	ld.global.nc.f32 	%f56, [%rd28+4];
	mul.wide.s32 	%rd31, %r24, 4;
	add.s64 	%rd32, %rd30, %rd31;
	ld.global.nc.f32 	%f57, [%rd32];
	fma.rn.f32 	%f67, %f56, %f57, %f55;
	add.s32 	%r53, %r53, 2;
$L__BB0_12:
	and.b32  	%r45, %r23, 1;
	setp.eq.b32 	%p10, %r45, 1;
	not.pred 	%p11, %p10;
	@%p11 bra 	$L__BB0_14;
	add.s32 	%r46, %r53, %r3;
	mul.wide.s32 	%rd33, %r46, 4;
	add.s64 	%rd34, %rd2, %rd33;
	ld.global.nc.f32 	%f58, [%rd34];
	mad.lo.s32 	%r47, %r53, %r24, %r2;
	mul.wide.s32 	%rd35, %r47, 4;
	add.s64 	%rd36, %rd1, %rd35;
	ld.global.nc.f32 	%f59, [%rd36];
	fma.rn.f32 	%f67, %f58, %f59, %f67;
$L__BB0_14:
	add.s32 	%r48, %r4, %r2;
	cvta.to.global.u64 	%rd37, %rd4;
	mul.wide.s32 	%rd38, %r48, 4;
	add.s64 	%rd39, %rd37, %rd38;
	st.global.f32 	[%rd39], %f67;
$L__BB0_15:
	ret;

}


// ===== COMPILED SASS (sm_100) =====

	.target	sm_100

	.elftype	@"ET_EXEC"


//--------------------- .note.nv.tkinfo           --------------------------
	.section	.note.nv.tkinfo,"",@"SHT_NOTE"
	.sectionflags	@"SHF_NOTE_NV_TKINFO"
	.tkinfo
        /*0018*/ 	.word	0x00000002
        /*0030*/ 	.string	""
        /*0030*/ 	.string	"ptxas"
        /*0030*/ 	.string	"Cuda compilation tools, release 13.0, V13.0.88"
        /*0030*/ 	.string	"Build cuda_13.0.r13.0/compiler.36424714_0"
        /*0030*/ 	.string	"-arch sm_100 -m 64 "



//--------------------- .note.nv.cuinfo           --------------------------
	.section	.note.nv.cuinfo,"",@"SHT_NOTE"
	.sectionflags	@"SHF_NOTE_NV_CUINFO"
        /*0018*/ 	.short	0x0002
        /*001a*/ 	.short	0x0064
        /*001c*/ 	.short	0x0082
	.zero		2


//--------------------- .nv.info                  --------------------------
	.section	.nv.info,"",@"SHT_CUDA_INFO"
	.align	4


	//----- nvinfo : EIATTR_REGCOUNT
	.align		4
        /*0000*/ 	.byte	0x04, 0x2f
        /*0002*/ 	.short	(.L_1 - .L_0)
	.align		4
.L_0:
        /*0004*/ 	.word	index@(_Z29tensor_matrix_multiply_kernelPKfS0_Pfiiiii)
        /*0008*/ 	.word	0x00000020


	//----- nvinfo : EIATTR_FRAME_SIZE
	.align		4
.L_1:
        /*000c*/ 	.byte	0x04, 0x11
        /*000e*/ 	.short	(.L_3 - .L_2)
	.align		4
.L_2:
        /*0010*/ 	.word	index@(_Z29tensor_matrix_multiply_kernelPKfS0_Pfiiiii)
        /*0014*/ 	.word	0x00000000


	//----- nvinfo : EIATTR_MIN_STACK_SIZE
	.align		4
.L_3:
        /*0018*/ 	.byte	0x04, 0x12
        /*001a*/ 	.short	(.L_5 - .L_4)
	.align		4
.L_4:
        /*001c*/ 	.word	index@(_Z29tensor_matrix_multiply_kernelPKfS0_Pfiiiii)
        /*0020*/ 	.word	0x00000000
.L_5:


//--------------------- .nv.compat                --------------------------
	.section	.nv.compat,"",@"SHT_CUDA_COMPAT_INFO"
	.align	4
        /*0000*/ 	.byte	0x02, 0x09, 0x00, 0x00, 0x02, 0x02, 0x01, 0x00, 0x02, 0x05, 0x05, 0x00, 0x03, 0x07, 0x01, 0x01
        /*0010*/ 	.byte	0x02, 0x03, 0x00, 0x00, 0x02, 0x06, 0x01, 0x00, 0x04, 0x0b, 0x08, 0x00, 0x09, 0x00, 0x00, 0x00
        /*0020*/ 	.byte	0x00, 0x00, 0x00, 0x00


//--------------------- .nv.info._Z29tensor_matrix_multiply_kernelPKfS0_Pfiiiii --------------------------
	.section	.nv.info._Z29tensor_matrix_multiply_kernelPKfS0_Pfiiiii,"",@"SHT_CUDA_INFO"
	.sectionflags	@""
	.align	4


	//----- nvinfo : EIATTR_CUDA_API_VERSION
	.align		4
        /*0000*/ 	.byte	0x04, 0x37
        /*0002*/ 	.short	(.L_7 - .L_6)
.L_6:
        /*0004*/ 	.word	0x00000082


	//----- nvinfo : EIATTR_KPARAM_INFO
	.align		4
.L_7:
        /*0008*/ 	.byte	0x04, 0x17
        /*000a*/ 	.short	(.L_9 - .L_8)
.L_8:
        /*000c*/ 	.word	0x00000000
        /*0010*/ 	.short	0x0007
        /*0012*/ 	.short	0x0028
        /*0014*/ 	.byte	0x00, 0xf0, 0x11, 0x00


	//----- nvinfo : EIATTR_KPARAM_INFO
	.align		4
.L_9:
        /*0018*/ 	.byte	0x04, 0x17
        /*001a*/ 	.short	(.L_11 - .L_10)
.L_10:
        /*001c*/ 	.word	0x00000000
        /*0020*/ 	.short	0x0006
        /*0022*/ 	.short	0x0024
        /*0024*/ 	.byte	0x00, 0xf0, 0x11, 0x00


	//----- nvinfo : EIATTR_KPARAM_INFO
	.align		4
.L_11:
        /*0028*/ 	.byte	0x04, 0x17
        /*002a*/ 	.short	(.L_13 - .L_12)
.L_12:
        /*002c*/ 	.word	0x00000000
        /*0030*/ 	.short	0x0005
        /*0032*/ 	.short	0x0020
        /*0034*/ 	.byte	0x00, 0xf0, 0x11, 0x00


	//----- nvinfo : EIATTR_KPARAM_INFO
	.align		4
.L_13:
        /*0038*/ 	.byte	0x04, 0x17
        /*003a*/ 	.short	(.L_15 - .L_14)
.L_14:
        /*003c*/ 	.word	0x00000000
        /*0040*/ 	.short	0x0004
        /*0042*/ 	.short	0x001c
        /*0044*/ 	.byte	0x00, 0xf0, 0x11, 0x00


	//----- nvinfo : EIATTR_KPARAM_INFO
	.align		4
.L_15:
        /*0048*/ 	.byte	0x04, 0x17
        /*004a*/ 	.short	(.L_17 - .L_16)
.L_16:
        /*004c*/ 	.word	0x00000000
        /*0050*/ 	.short	0x0003
        /*0052*/ 	.short	0x0018
        /*0054*/ 	.byte	0x00, 0xf0, 0x11, 0x00


	//----- nvinfo : EIATTR_KPARAM_INFO
	.align		4
.L_17:
        /*0058*/ 	.byte	0x04, 0x17
        /*005a*/ 	.short	(.L_19 - .L_18)
.L_18:
        /*005c*/ 	.word	0x00000000
        /*0060*/ 	.short	0x0002
        /*0062*/ 	.short	0x0010
        /*0064*/ 	.byte	0x00, 0xf5, 0x21, 0x00


	//----- nvinfo : EIATTR_KPARAM_INFO
	.align		4
.L_19:
        /*0068*/ 	.byte	0x04, 0x17
        /*006a*/ 	.short	(.L_21 - .L_20)
.L_20:
        /*006c*/ 	.word	0x00000000
        /*0070*/ 	.short	0x0001
        /*0072*/ 	.short	0x0008
        /*0074*/ 	.byte	0x00, 0xf5, 0x21, 0x00


	//----- nvinfo : EIATTR_KPARAM_INFO
	.align		4
.L_21:
        /*0078*/ 	.byte	0x04, 0x17
        /*007a*/ 	.short	(.L_23 - .L_22)
.L_22:
        /*007c*/ 	.word	0x00000000
        /*0080*/ 	.short	0x0000
        /*0082*/ 	.short	0x0000
        /*0084*/ 	.byte	0x00, 0xf5, 0x21, 0x00


	//----- nvinfo : EIATTR_SPARSE_MMA_MASK
	.align		4
.L_23:
        /*0088*/ 	.byte	0x03, 0x50
        /*008a*/ 	.short	0x0000


	//----- nvinfo : EIATTR_MAXREG_COUNT
	.align		4
        /*008c*/ 	.byte	0x03, 0x1b
        /*008e*/ 	.short	0x00ff


	//----- nvinfo : EIATTR_MERCURY_ISA_VERSION
	.align		4
        /*0090*/ 	.byte	0x03, 0x5f
        /*0092*/ 	.short	0x0101


	//----- nvinfo : EIATTR_VRC_CTA_INIT_COUNT
	.align		4
        /*0094*/ 	.byte	0x02, 0x4a
	.zero		1
	.zero		1


	//----- nvinfo : EIATTR_EXIT_INSTR_OFFSETS
	.align		4
        /*0098*/ 	.byte	0x04, 0x1c
        /*009a*/ 	.short	(.L_25 - .L_24)


	//   ....[0]....
.L_24:
        /*009c*/ 	.word	0x00000070


	//   ....[1]....
        /*00a0*/ 	.word	0x000000e0


	//   ....[2]....
        /*00a4*/ 	.word	0x00000be0


	//----- nvinfo : EIATTR_CBANK_PARAM_SIZE
	.align		4
.L_25:
        /*00a8*/ 	.byte	0x03, 0x19
        /*00aa*/ 	.short	0x002c


	//----- nvinfo : EIATTR_PARAM_CBANK
	.align		4
        /*00ac*/ 	.byte	0x04, 0x0a
        /*00ae*/ 	.short	(.L_27 - .L_26)
	.align		4
.L_26:
        /*00b0*/ 	.word	index@(.nv.constant0._Z29tensor_matrix_multiply_kernelPKfS0_Pfiiiii)
        /*00b4*/ 	.short	0x0380
        /*00b6*/ 	.short	0x002c


	//----- nvinfo : EIATTR_SW_WAR
	.align		4
.L_27:
        /*00b8*/ 	.byte	0x04, 0x36
        /*00ba*/ 	.short	(.L_29 - .L_28)
.L_28:
        /*00bc*/ 	.word	0x00000008
.L_29:


//--------------------- .nv.callgraph             --------------------------
	.section	.nv.callgraph,"",@"SHT_CUDA_CALLGRAPH"
	.align	4
	.sectionentsize	8
	.align		4
        /*0000*/ 	.word	0x00000000
	.align		4
        /*0004*/ 	.word	0xffffffff
	.align		4
        /*0008*/ 	.word	0x00000000
	.align		4
        /*000c*/ 	.word	0xfffffffe
	.align		4
        /*0010*/ 	.word	0x00000000
	.align		4
        /*0014*/ 	.word	0xfffffffd
	.align		4
        /*0018*/ 	.word	0x00000000
	.align		4
        /*001c*/ 	.word	0xfffffffc


//--------------------- .text._Z29tensor_matrix_multiply_kernelPKfS0_Pfiiiii --------------------------
	.section	.text._Z29tensor_matrix_multiply_kernelPKfS0_Pfiiiii,"ax",@progbits
	.align	128
        .global         _Z29tensor_matrix_multiply_kernelPKfS0_Pfiiiii
        .type           _Z29tensor_matrix_multiply_kernelPKfS0_Pfiiiii,@function
        .size           _Z29tensor_matrix_multiply_kernelPKfS0_Pfiiiii,(.L_x_5 - _Z29tensor_matrix_multiply_kernelPKfS0_Pfiiiii)
        .other          _Z29tensor_matrix_multiply_kernelPKfS0_Pfiiiii,@"STO_CUDA_ENTRY STV_DEFAULT"
_Z29tensor_matrix_multiply_kernelPKfS0_Pfiiiii:
.text._Z29tensor_matrix_multiply_kernelPKfS0_Pfiiiii:
[----:B------:R-:W-:Y:S01]  /*0000*/  LDC R1, c[0x0][0x37c] ;  /* 0x0000df00ff017b82 */ /* 0x000fe20000000800 */
[----:B------:R-:W0:Y:S07]  /*0010*/  S2R R2, SR_CTAID.X ;  /* 0x0000000000027919 */ /* 0x000e2e0000002500 */
[----:B------:R-:W1:Y:S01]  /*0020*/  LDC R17, c[0x0][0x3a0] ;  /* 0x0000e800ff117b82 */ /* 0x000e620000000800 */
[----:B------:R-:W2:Y:S02]  /*0030*/  LDCU.64 UR4, c[0x0][0x398] ;  /* 0x00007300ff0477ac */ /* 0x000ea40008000a00 */
[----:B--2---:R-:W-:-:S06]  /*0040*/  UIMAD UR4, UR5, UR4, URZ ;  /* 0x00000004050472a4 */ /* 0x004fcc000f8e02ff */
[----:B-1----:R-:W-:-:S05]  /*0050*/  IMAD R3, R17, UR4, RZ ;  /* 0x0000000411037c24 */ /* 0x002fca000f8e02ff */
[----:B0-----:R-:W-:-:S13]  /*0060*/  ISETP.GE.AND P0, PT, R2, R3, PT ;  /* 0x000000030200720c */ /* 0x001fda0003f06270 */
[----:B------:R-:W-:Y:S05]  /*0070*/  @P0 EXIT ;  /* 0x000000000000094d */ /* 0x000fea0003800000 */
[----:B------:R-:W0:Y:S01]  /*0080*/  S2R R0, SR_TID.X ;  /* 0x0000000000007919 */ /* 0x000e220000002100 */
[----:B------:R-:W0:Y:S08]  /*0090*/  S2UR UR4, SR_CTAID.Y ;  /* 0x00000000000479c3 */ /* 0x000e300000002600 */
[----:B------:R-:W0:Y:S08]  /*00a0*/  LDC R3, c[0x0][0x360] ;  /* 0x0000d800ff037b82 */ /* 0x000e300000000800 */
[----:B------:R-:W1:Y:S01]  /*00b0*/  LDC R15, c[0x0][0x3a8] ;  /* 0x0000ea00ff0f7b82 */ /* 0x000e620000000800 */
[----:B0-----:R-:W-:-:S05]  /*00c0*/  IMAD R0, R3, UR4, R0 ;  /* 0x0000000403007c24 */ /* 0x001fca000f8e0200 */
[----:B-1----:R-:W-:-:S13]  /*00d0*/  ISETP.GE.AND P0, PT, R0, R15, PT ;  /* 0x0000000f0000720c */ /* 0x002fda0003f06270 */
[----:B------:R-:W-:Y:S05]  /*00e0*/  @P0 EXIT ;  /* 0x000000000000094d */ /* 0x000fea0003800000 */
[----:B------:R-:W-:Y:S01]  /*00f0*/  IMAD R3, R17, UR5, RZ ;  /* 0x0000000511037c24 */ /* 0x000fe2000f8e02ff */
[----:B------:R-:W0:Y:S01]  /*0100*/  LDC R14, c[0x0][0x3a4] ;  /* 0x0000e900ff0e7b82 */ /* 0x000e220000000800 */
[----:B------:R-:W1:Y:S01]  /*0110*/  LDCU.64 UR6, c[0x0][0x358] ;  /* 0x00006b00ff0677ac */ /* 0x000e620008000a00 */
[----:B------:R-:W-:Y:S02]  /*0120*/  IMAD.MOV.U32 R26, RZ, RZ, RZ ;  /* 0x000000ffff1a7224 */ /* 0x000fe400078e00ff */
[----:B------:R-:W-:-:S04]  /*0130*/  IABS R7, R3 ;  /* 0x0000000300077213 */ /* 0x000fc80000000000 */
[----:B------:R-:W2:Y:S08]  /*0140*/  I2F.RP R6, R7 ;  /* 0x0000000700067306 */ /* 0x000eb00000209400 */
[----:B--2---:R-:W2:Y:S02]  /*0150*/  MUFU.RCP R6, R6 ;  /* 0x0000000600067308 */ /* 0x004ea40000001000 */
[----:B--2---:R-:W-:-:S02]  /*0160*/  IADD3 R4, PT, PT, R6, 0xffffffe, RZ ;  /* 0x0ffffffe06047810 */ /* 0x004fc40007ffe0ff */
[----:B------:R-:W-:-:S04]  /*0170*/  IABS R6, R2 ;  /* 0x0000000200067213 */ /* 0x000fc80000000000 */
[----:B------:R2:W3:Y:S02]  /*0180*/  F2I.FTZ.U32.TRUNC.NTZ R5, R4 ;  /* 0x0000000400057305 */ /* 0x0004e4000021f000 */
[----:B--2---:R-:W-:Y:S01]  /*0190*/  HFMA2 R4, -RZ, RZ, 0, 0 ;  /* 0x00000000ff047431 */ /* 0x004fe200000001ff */
[----:B---3--:R-:W-:-:S05]  /*01a0*/  IADD3 R8, PT, PT, RZ, -R5, RZ ;  /* 0x80000005ff087210 */ /* 0x008fca0007ffe0ff */
[----:B------:R-:W-:Y:S01]  /*01b0*/  IMAD R9, R8, R7, RZ ;  /* 0x0000000708097224 */ /* 0x000fe200078e02ff */
[----:B------:R-:W-:-:S03]  /*01c0*/  IABS R8, R3 ;  /* 0x0000000300087213 */ /* 0x000fc60000000000 */
[----:B------:R-:W-:Y:S01]  /*01d0*/  IMAD.HI.U32 R5, R5, R9, R4 ;  /* 0x0000000905057227 */ /* 0x000fe200078e0004 */
[----:B------:R-:W-:Y:S02]  /*01e0*/  IADD3 R9, PT, PT, RZ, -R8, RZ ;  /* 0x80000008ff097210 */ /* 0x000fe40007ffe0ff */
[----:B------:R-:W-:-:S03]  /*01f0*/  IABS R4, R17 ;  /* 0x0000001100047213 */ /* 0x000fc60000000000 */
[----:B------:R-:W-:Y:S01]  /*0200*/  IMAD.HI.U32 R5, R5, R6, RZ ;  /* 0x0000000605057227 */ /* 0x000fe200078e00ff */
[----:B------:R-:W2:Y:S03]  /*0210*/  I2F.RP R8, R4 ;  /* 0x0000000400087306 */ /* 0x000ea60000209400 */
[----:B------:R-:W-:-:S05]  /*0220*/  IMAD R6, R5, R9, R6 ;  /* 0x0000000905067224 */ /* 0x000fca00078e0206 */
[----:B------:R-:W-:Y:S01]  /*0230*/  ISETP.GT.U32.AND P2, PT, R7, R6, PT ;  /* 0x000000060700720c */ /* 0x000fe20003f44070 */
[----:B--2---:R-:W2:-:S12]  /*0240*/  MUFU.RCP R8, R8 ;  /* 0x0000000800087308 */ /* 0x004e980000001000 */
[-C--:B------:R-:W-:Y:S02]  /*0250*/  @!P2 IADD3 R6, PT, PT, R6, -R7.reuse, RZ ;  /* 0x800000070606a210 */ /* 0x080fe40007ffe0ff */
[----:B------:R-:W-:Y:S02]  /*0260*/  @!P2 IADD3 R5, PT, PT, R5, 0x1, RZ ;  /* 0x000000010505a810 */ /* 0x000fe40007ffe0ff */
[----:B------:R-:W-:Y:S02]  /*0270*/  ISETP.GE.U32.AND P0, PT, R6, R7, PT ;  /* 0x000000070600720c */ /* 0x000fe40003f06070 */
[----:B------:R-:W-:Y:S02]  /*0280*/  LOP3.LUT R6, R2, R3, RZ, 0x3c, !PT ;  /* 0x0000000302067212 */ /* 0x000fe400078e3cff */
[----:B------:R-:W-:Y:S02]  /*0290*/  ISETP.NE.AND P2, PT, R3, RZ, PT ;  /* 0x000000ff0300720c */ /* 0x000fe40003f45270 */
[----:B------:R-:W-:Y:S01]  /*02a0*/  ISETP.GE.AND P1, PT, R6, RZ, PT ;  /* 0x000000ff0600720c */ /* 0x000fe20003f26270 */
[----:B--2---:R-:W-:-:S04]  /*02b0*/  VIADD R6, R8, 0xffffffe ;  /* 0x0ffffffe08067836 */ /* 0x004fc80000000000 */
[----:B------:R2:W3:Y:S02]  /*02c0*/  F2I.FTZ.U32.TRUNC.NTZ R7, R6 ;  /* 0x0000000600077305 */ /* 0x0004e4000021f000 */
[----:B------:R-:W-:-:S04]  /*02d0*/  @P0 IADD3 R5, PT, PT, R5, 0x1, RZ ;  /* 0x0000000105050810 */ /* 0x000fc80007ffe0ff */
[----:B------:R-:W-:Y:S01]  /*02e0*/  MOV R9, R5 ;  /* 0x0000000500097202 */ /* 0x000fe20000000f00 */
[----:B--2---:R-:W-:-:S03]  /*02f0*/  HFMA2 R6, -RZ, RZ, 0, 0 ;  /* 0x00000000ff067431 */ /* 0x004fc600000001ff */
[----:B------:R-:W-:Y:S02]  /*0300*/  @!P1 IADD3 R9, PT, PT, -R9, RZ, RZ ;  /* 0x000000ff09099210 */ /* 0x000fe40007ffe1ff */
[----:B------:R-:W-:Y:S01]  /*0310*/  @!P2 LOP3.LUT R9, RZ, R3, RZ, 0x33, !PT ;  /* 0x00000003ff09a212 */ /* 0x000fe200078e33ff */
[----:B---3--:R-:W-:-:S03]  /*0320*/  IMAD.MOV R11, RZ, RZ, -R7 ;  /* 0x000000ffff0b7224 */ /* 0x008fc600078e0a07 */
[----:B------:R-:W-:-:S05]  /*0330*/  IADD3 R5, PT, PT, -R9, RZ, RZ ;  /* 0x000000ff09057210 */ /* 0x000fca0007ffe1ff */
[----:B------:R-:W-:Y:S02]  /*0340*/  IMAD R8, R3, R5, R2 ;  /* 0x0000000503087224 */ /* 0x000fe400078e0202 */
[----:B------:R-:W-:-:S03]  /*0350*/  IMAD R3, R11, R4, RZ ;  /* 0x000000040b037224 */ /* 0x000fc600078e02ff */
[----:B------:R-:W-:Y:S01]  /*0360*/  IABS R2, R8 ;  /* 0x0000000800027213 */ /* 0x000fe20000000000 */
[----:B------:R-:W-:-:S03]  /*0370*/  IMAD.HI.U32 R6, R7, R3, R6 ;  /* 0x0000000307067227 */ /* 0x000fc600078e0006 */
[----:B------:R-:W-:-:S05]  /*0380*/  MOV R3, R2 ;  /* 0x0000000200037202 */ /* 0x000fca0000000f00 */
[----:B------:R-:W-:-:S05]  /*0390*/  IMAD.HI.U32 R6, R6, R3, RZ ;  /* 0x0000000306067227 */ /* 0x000fca00078e00ff */
[----:B------:R-:W-:-:S05]  /*03a0*/  IADD3 R2, PT, PT, -R6, RZ, RZ ;  /* 0x000000ff06027210 */ /* 0x000fca0007ffe1ff */
[----:B------:R-:W-:Y:S01]  /*03b0*/  IMAD R3, R4, R2, R3 ;  /* 0x0000000204037224 */ /* 0x000fe200078e0203 */
[----:B------:R-:W-:-:S04]  /*03c0*/  LOP3.LUT R2, R8, R17, RZ, 0x3c, !PT ;  /* 0x0000001108027212 */ /* 0x000fc800078e3cff */
[----:B------:R-:W-:Y:S02]  /*03d0*/  ISETP.GT.U32.AND P2, PT, R4, R3, PT ;  /* 0x000000030400720c */ /* 0x000fe40003f44070 */
[----:B------:R-:W-:-:S11]  /*03e0*/  ISETP.GE.AND P1, PT, R2, RZ, PT ;  /* 0x000000ff0200720c */ /* 0x000fd60003f26270 */
[----:B------:R-:W-:Y:S01]  /*03f0*/  @!P2 IMAD.IADD R3, R3, 0x1, -R4 ;  /* 0x000000010303a824 */ /* 0x000fe200078e0a04 */
[----:B------:R-:W-:Y:S02]  /*0400*/  @!P2 IADD3 R6, PT, PT, R6, 0x1, RZ ;  /* 0x000000010606a810 */ /* 0x000fe40007ffe0ff */
[----:B------:R-:W-:Y:S02]  /*0410*/  ISETP.NE.AND P2, PT, R17, RZ, PT ;  /* 0x000000ff1100720c */ /* 0x000fe40003f45270 */
[----:B------:R-:W-:-:S13]  /*0420*/  ISETP.GE.U32.AND P0, PT, R3, R4, PT ;  /* 0x000000040300720c */ /* 0x000fda0003f06070 */
[----:B------:R-:W-:Y:S02]  /*0430*/  @P0 IADD3 R6, PT, PT, R6, 0x1, RZ ;  /* 0x0000000106060810 */ /* 0x000fe40007ffe0ff */
[----:B0-----:R-:W-:Y:S02]  /*0440*/  ISETP.GE.AND P0, PT, R14, 0x1, PT ;  /* 0x000000010e00780c */ /* 0x001fe40003f06270 */
[----:B------:R-:W-:Y:S02]  /*0450*/  @!P1 IADD3 R6, PT, PT, -R6, RZ, RZ ;  /* 0x000000ff06069210 */ /* 0x000fe40007ffe1ff */
[----:B------:R-:W-:-:S04]  /*0460*/  @!P2 LOP3.LUT R6, RZ, R17, RZ, 0x33, !PT ;  /* 0x00000011ff06a212 */ /* 0x000fc800078e33ff */
[----:B------:R-:W-:Y:S01]  /*0470*/  IADD3 R2, PT, PT, -R6, RZ, RZ ;  /* 0x000000ff06027210 */ /* 0x000fe20007ffe1ff */
[----:B------:R-:W-:-:S04]  /*0480*/  IMAD R6, R9, UR5, R6 ;  /* 0x0000000509067c24 */ /* 0x000fc8000f8e0206 */
[----:B------:R-:W-:-:S04]  /*0490*/  IMAD R2, R17, R2, R8 ;  /* 0x0000000211027224 */ /* 0x000fc800078e0208 */
[----:B------:R-:W-:Y:S01]  /*04a0*/  IMAD R17, R6, R17, R2 ;  /* 0x0000001106117224 */ /* 0x000fe200078e0202 */
[----:B-1----:R-:W-:Y:S06]  /*04b0*/  @!P0 BRA `(.L_x_0) ;  /* 0x0000000400b88947 */ /* 0x002fec0003800000 */
[C---:B------:R-:W-:Y:S01]  /*04c0*/  ISETP.GE.U32.AND P0, PT, R14.reuse, 0x8, PT ;  /* 0x000000080e00780c */ /* 0x040fe20003f06070 */
[----:B------:R-:W-:Y:S01]  /*04d0*/  IMAD R18, R17, R14, RZ ;  /* 0x0000000e11127224 */ /* 0x000fe200078e02ff */
[----:B------:R-:W-:Y:S02]  /*04e0*/  LOP3.LUT R25, R14, 0x7, RZ, 0xc0, !PT ;  /* 0x000000070e197812 */ /* 0x000fe400078ec0ff */
[----:B------:R-:W-:Y:S02]  /*04f0*/  MOV R26, RZ ;  /* 0x000000ff001a7202 */ /* 0x000fe40000000f00 */
[----:B------:R-:W-:Y:S02]  /*0500*/  ISETP.NE.AND P1, PT, R25, RZ, PT ;  /* 0x000000ff1900720c */ /* 0x000fe40003f25270 */
[----:B------:R-:W-:-:S05]  /*0510*/  MOV R19, RZ ;  /* 0x000000ff00137202 */ /* 0x000fca0000000f00 */
[----:B------:R-:W-:Y:S06]  /*0520*/  @!P0 BRA `(.L_x_1) ;  /* 0x0000000000c48947 */ /* 0x000fec0003800000 */
[----:B------:R-:W0:Y:S01]  /*0530*/  LDCU.64 UR4, c[0x0][0x380] ;  /* 0x00007000ff0477ac */ /* 0x000e220008000a00 */
[----:B------:R-:W-:Y:S01]  /*0540*/  LOP3.LUT R19, R14, 0x7ffffff8, RZ, 0xc0, !PT ;  /* 0x7ffffff80e137812 */ /* 0x000fe200078ec0ff */
[----:B------:R-:W-:Y:S01]  /*0550*/  HFMA2 R26, -RZ, RZ, 0, 0 ;  /* 0x00000000ff1a7431 */ /* 0x000fe200000001ff */
[----:B------:R-:W-:Y:S01]  /*0560*/  MOV R16, R18 ;  /* 0x0000001200107202 */ /* 0x000fe20000000f00 */
[----:B------:R-:W-:Y:S01]  /*0570*/  IMAD.MOV.U32 R22, RZ, RZ, R0 ;  /* 0x000000ffff167224 */ /* 0x000fe200078e0000 */
[----:B------:R-:W-:Y:S01]  /*0580*/  IADD3 R20, PT, PT, -R19, RZ, RZ ;  /* 0x000000ff13147210 */ /* 0x000fe20007ffe1ff */
[----:B0-----:R-:W-:-:S04]  /*0590*/  UIADD3 UR4, UP0, UPT, UR4, 0x10, URZ ;  /* 0x0000001004047890 */ /* 0x001fc8000ff1e0ff */
[----:B------:R-:W-:-:S12]  /*05a0*/  UIADD3.X UR5, UPT, UPT, URZ, UR5, URZ, UP0, !UPT ;  /* 0x00000005ff057290 */ /* 0x000fd800087fe4ff */
.L_x_2:
[----:B------:R-:W0:Y:S01]  /*05b0*/  LDC.64 R12, c[0x0][0x388] ;  /* 0x0000e200ff0c7b82 */ /* 0x000e220000000a00 */
[----:B------:R-:W-:Y:S02]  /*05c0*/  MOV R2, UR4 ;  /* 0x0000000400027c02 */ /* 0x000fe40008000f00 */
[----:B------:R-:W-:-:S03]  /*05d0*/  MOV R3, UR5 ;  /* 0x0000000500037c02 */ /* 0x000fc60008000f00 */
[----:B------:R-:W-:-:S05]  /*05e0*/  IMAD.WIDE R2, R16, 0x4, R2 ;  /* 0x0000000410027825 */ /* 0x000fca00078e0202 */
[----:B------:R-:W2:Y:S04]  /*05f0*/  LDG.E.CONSTANT R21, desc[UR6][R2.64+-0x10] ;  /* 0xfffff00602157981 */ /* 0x000ea8000c1e9900 */
[----:B------:R-:W3:Y:S04]  /*0600*/  LDG.E.CONSTANT R23, desc[UR6][R2.64+-0xc] ;  /* 0xfffff40602177981 */ /* 0x000ee8000c1e9900 */
[----:B------:R-:W4:Y:S01]  /*0610*/  LDG.E.CONSTANT R29, desc[UR6][R2.64+-0x8] ;  /* 0xfffff806021d7981 */ /* 0x000f22000c1e9900 */
[----:B0-----:R-:W-:-:S05]  /*0620*/  IMAD.WIDE R12, R22, 0x4, R12 ;  /* 0x00000004160c7825 */ /* 0x001fca00078e020c */
[----:B------:R0:W2:Y:S01]  /*0630*/  LDG.E.CONSTANT R24, desc[UR6][R12.64] ;  /* 0x000000060c187981 */ /* 0x0000a2000c1e9900 */
[----:B------:R-:W-:-:S04]  /*0640*/  IMAD.WIDE R10, R15, 0x4, R12 ;  /* 0x000000040f0a7825 */ /* 0x000fc800078e020c */
[C---:B------:R-:W-:Y:S02]  /*0650*/  IMAD.WIDE R4, R15.reuse, 0x4, R10 ;  /* 0x000000040f047825 */ /* 0x040fe400078e020a */
[----:B------:R-:W3:Y:S02]  /*0660*/  LDG.E.CONSTANT R10, desc[UR6][R10.64] ;  /* 0x000000060a0a7981 */ /* 0x000ee4000c1e9900 */
[C---:B------:R-:W-:Y:S02]  /*0670*/  IMAD.WIDE R6, R15.reuse, 0x4, R4 ;  /* 0x000000040f067825 */ /* 0x040fe400078e0204 */
[----:B------:R1:W4:Y:S02]  /*0680*/  LDG.E.CONSTANT R28, desc[UR6][R4.64] ;  /* 0x00000006041c7981 */ /* 0x000324000c1e9900 */
[C---:B------:R-:W-:Y:S02]  /*0690*/  IMAD.WIDE R8, R15.reuse, 0x4, R6 ;  /* 0x000000040f087825 */ /* 0x040fe400078e0206 */
[----:B------:R-:W5:Y:S02]  /*06a0*/  LDG.E.CONSTANT R6, desc[UR6][R6.64] ;  /* 0x0000000606067981 */ /* 0x000f64000c1e9900 */
[----:B0-----:R-:W-:-:S05]  /*06b0*/  IMAD.WIDE R12, R15, 0x4, R8 ;  /* 0x000000040f0c7825 */ /* 0x001fca00078e0208 */
[----:B------:R-:W5:Y:S04]  /*06c0*/  LDG.E.CONSTANT R11, desc[UR6][R12.64] ;  /* 0x000000060c0b7981 */ /* 0x000f68000c1e9900 */
[----:B------:R-:W5:Y:S04]  /*06d0*/  LDG.E.CONSTANT R7, desc[UR6][R8.64] ;  /* 0x0000000608077981 */ /* 0x000f68000c1e9900 */
[----:B------:R-:W5:Y:S04]  /*06e0*/  LDG.E.CONSTANT R9, desc[UR6][R2.64+-0x4] ;  /* 0xfffffc0602097981 */ /* 0x000f68000c1e9900 */
[----:B------:R-:W5:Y:S01]  /*06f0*/  LDG.E.CONSTANT R8, desc[UR6][R2.64+0x8] ;  /* 0x0000080602087981 */ /* 0x000f62000c1e9900 */
[----:B--2---:R-:W-:Y:S01]  /*0700*/  FFMA R24, R21, R24, R26 ;  /* 0x0000001815187223 */ /* 0x004fe2000000001a */
[----:B------:R-:W-:-:S02]  /*0710*/  IMAD.WIDE R26, R15, 0x4, R12 ;  /* 0x000000040f1a7825 */ /* 0x000fc400078e020c */
[----:B------:R-:W2:Y:S04]  /*0720*/  LDG.E.CONSTANT R21, desc[UR6][R2.64] ;  /* 0x0000000602157981 */ /* 0x000ea8000c1e9900 */
[----:B------:R-:W2:Y:S01]  /*0730*/  LDG.E.CONSTANT R12, desc[UR6][R2.64+0x4] ;  /* 0x00000406020c7981 */ /* 0x000ea2000c1e9900 */
[----:B-1----:R-:W-:-:S03]  /*0740*/  IMAD.WIDE R4, R15, 0x4, R26 ;  /* 0x000000040f047825 */ /* 0x002fc600078e021a */
[----:B------:R-:W2:Y:S04]  /*0750*/  LDG.E.CONSTANT R13, desc[UR6][R2.64+0xc] ;  /* 0x00000c06020d7981 */ /* 0x000ea8000c1e9900 */
[----:B------:R-:W2:Y:S04]  /*0760*/  LDG.E.CONSTANT R4, desc[UR6][R4.64] ;  /* 0x0000000604047981 */ /* 0x000ea8000c1e9900 */
[----:B------:R-:W2:Y:S01]  /*0770*/  LDG.E.CONSTANT R3, desc[UR6][R26.64] ;  /* 0x000000061a037981 */ /* 0x000ea2000c1e9900 */
[----:B---3--:R-:W-:Y:S01]  /*0780*/  FFMA R10, R23, R10, R24 ;  /* 0x0000000a170a7223 */ /* 0x008fe20000000018 */
[----:B------:R-:W-:-:S03]  /*0790*/  IADD3 R20, PT, PT, R20, 0x8, RZ ;  /* 0x0000000814147810 */ /* 0x000fc60007ffe0ff */
[----:B----4-:R-:W-:Y:S01]  /*07a0*/  FFMA R10, R29, R28, R10 ;  /* 0x0000001c1d0a7223 */ /* 0x010fe2000000000a */
[----:B------:R-:W-:Y:S01]  /*07b0*/  ISETP.NE.AND P0, PT, R20, RZ, PT ;  /* 0x000000ff1400720c */ /* 0x000fe20003f05270 */
[----:B------:R-:W-:Y:S01]  /*07c0*/  VIADD R16, R16, 0x8 ;  /* 0x0000000810107836 */ /* 0x000fe20000000000 */
[----:B------:R-:W-:Y:S01]  /*07d0*/  LEA R22, R15, R22, 0x3 ;  /* 0x000000160f167211 */ /* 0x000fe200078e18ff */
[----:B-----5:R-:W-:-:S04]  /*07e0*/  FFMA R6, R9, R6, R10 ;  /* 0x0000000609067223 */ /* 0x020fc8000000000a */
[----:B--2---:R-:W-:-:S04]  /*07f0*/  FFMA R7, R21, R7, R6 ;  /* 0x0000000715077223 */ /* 0x004fc80000000006 */
[----:B------:R-:W-:-:S04]  /*0800*/  FFMA R7, R12, R11, R7 ;  /* 0x0000000b0c077223 */ /* 0x000fc80000000007 */
[----:B------:R-:W-:-:S04]  /*0810*/  FFMA R8, R8, R3, R7 ;  /* 0x0000000308087223 */ /* 0x000fc80000000007 */
[----:B------:R-:W-:Y:S01]  /*0820*/  FFMA R26, R13, R4, R8 ;  /* 0x000000040d1a7223 */ /* 0x000fe20000000008 */
[----:B------:R-:W-:Y:S06]  /*0830*/  @P0 BRA `(.L_x_2) ;  /* 0xfffffffc005c0947 */ /* 0x000fec000383ffff */
.L_x_1:
[----:B------:R-:W-:Y:S05]  /*0840*/  @!P1 BRA `(.L_x_0) ;  /* 0x0000000000d49947 */ /* 0x000fea0003800000 */
[----:B------:R-:W-:Y:S02]  /*0850*/  ISETP.GE.U32.AND P0, PT, R25, 0x4, PT ;  /* 0x000000041900780c */ /* 0x000fe40003f06070 */
[----:B------:R-:W-:-:S04]  /*0860*/  LOP3.LUT R12, R14, 0x3, RZ, 0xc0, !PT ;  /* 0x000000030e0c7812 */ /* 0x000fc800078ec0ff */
[----:B------:R-:W-:-:S07]  /*0870*/  ISETP.NE.AND P1, PT, R12, RZ, PT ;  /* 0x000000ff0c00720c */ /* 0x000fce0003f25270 */
[----:B------:R-:W-:Y:S06]  /*0880*/  @!P0 BRA `(.L_x_3) ;  /* 0x0000000000588947 */ /* 0x000fec0003800000 */
[----:B------:R-:W0:Y:S01]  /*0890*/  LDC.64 R8, c[0x0][0x388] ;  /* 0x0000e200ff087b82 */ /* 0x000e220000000a00 */
[----:B------:R-:W-:Y:S01]  /*08a0*/  IMAD R7, R19, R15, R0 ;  /* 0x0000000f13077224 */ /* 0x000fe200078e0200 */
[----:B------:R-:W-:-:S06]  /*08b0*/  IADD3 R5, PT, PT, R18, R19, RZ ;  /* 0x0000001312057210 */ /* 0x000fcc0007ffe0ff */
[----:B------:R-:W1:Y:S01]  /*08c0*/  LDC.64 R2, c[0x0][0x380] ;  /* 0x0000e000ff027b82 */ /* 0x000e620000000a00 */
[----:B0-----:R-:W-:-:S04]  /*08d0*/  IMAD.WIDE R8, R7, 0x4, R8 ;  /* 0x0000000407087825 */ /* 0x001fc800078e0208 */
[----:B------:R-:W-:Y:S02]  /*08e0*/  IMAD.WIDE R10, R15, 0x4, R8 ;  /* 0x000000040f0a7825 */ /* 0x000fe400078e0208 */
[----:B------:R-:W2:Y:S02]  /*08f0*/  LDG.E.CONSTANT R8, desc[UR6][R8.64] ;  /* 0x0000000608087981 */ /* 0x000ea4000c1e9900 */
[----:B-1----:R-:W-:-:S04]  /*0900*/  IMAD.WIDE R2, R5, 0x4, R2 ;  /* 0x0000000405027825 */ /* 0x002fc800078e0202 */
[C---:B------:R-:W-:Y:S01]  /*0910*/  IMAD.WIDE R4, R15.reuse, 0x4, R10 ;  /* 0x000000040f047825 */ /* 0x040fe200078e020a */
[----:B------:R-:W2:Y:S04]  /*0920*/  LDG.E.CONSTANT R13, desc[UR6][R2.64] ;  /* 0x00000006020d7981 */ /* 0x000ea8000c1e9900 */
[----:B------:R-:W3:Y:S01]  /*0930*/  LDG.E.CONSTANT R10, desc[UR6][R10.64] ;  /* 0x000000060a0a7981 */ /* 0x000ee2000c1e9900 */
[----:B------:R-:W-:-:S03]  /*0940*/  IMAD.WIDE R6, R15, 0x4, R4 ;  /* 0x000000040f067825 */ /* 0x000fc600078e0204 */
[----:B------:R-:W3:Y:S04]  /*0950*/  LDG.E.CONSTANT R16, desc[UR6][R2.64+0x4] ;  /* 0x0000040602107981 */ /* 0x000ee8000c1e9900 */
[----:B------:R-:W4:Y:S04]  /*0960*/  LDG.E.CONSTANT R21, desc[UR6][R4.64] ;  /* 0x0000000604157981 */ /* 0x000f28000c1e9900 */
[----:B------:R-:W4:Y:S04]  /*0970*/  LDG.E.CONSTANT R20, desc[UR6][R2.64+0x8] ;  /* 0x0000080602147981 */ /* 0x000f28000c1e9900 */
[----:B------:R-:W5:Y:S04]  /*0980*/  LDG.E.CONSTANT R22, desc[UR6][R2.64+0xc] ;  /* 0x00000c0602167981 */ /* 0x000f68000c1e9900 */
[----:B------:R-:W5:Y:S01]  /*0990*/  LDG.E.CONSTANT R6, desc[UR6][R6.64] ;  /* 0x0000000606067981 */ /* 0x000f62000c1e9900 */
[----:B------:R-:W-:Y:S01]  /*09a0*/  IADD3 R19, PT, PT, R19, 0x4, RZ ;  /* 0x0000000413137810 */ /* 0x000fe20007ffe0ff */
[----:B--2---:R-:W-:-:S04]  /*09b0*/  FFMA R13, R13, R8, R26 ;  /* 0x000000080d0d7223 */ /* 0x004fc8000000001a */
[----:B---3--:R-:W-:-:S04]  /*09c0*/  FFMA R13, R16, R10, R13 ;  /* 0x0000000a100d7223 */ /* 0x008fc8000000000d */
[----:B----4-:R-:W-:-:S04]  /*09d0*/  FFMA R13, R20, R21, R13 ;  /* 0x00000015140d7223 */ /* 0x010fc8000000000d */
[----:B-----5:R-:W-:-:S07]  /*09e0*/  FFMA R26, R22, R6, R13 ;  /* 0x00000006161a7223 */ /* 0x020fce000000000d */
.L_x_3:
[----:B------:R-:W-:Y:S05]  /*09f0*/  @!P1 BRA `(.L_x_0) ;  /* 0x0000000000689947 */ /* 0x000fea0003800000 */
[----:B------:R-:W0:Y:S01]  /*0a00*/  LDC.64 R8, c[0x0][0x388] ;  /* 0x0000e200ff087b82 */ /* 0x000e220000000a00 */
[----:B------:R-:W-:Y:S02]  /*0a10*/  ISETP.NE.AND P0, PT, R12, 0x1, PT ;  /* 0x000000010c00780c */ /* 0x000fe40003f05270 */
[----:B------:R-:W-:-:S04]  /*0a20*/  LOP3.LUT R14, R14, 0x1, RZ, 0xc0, !PT ;  /* 0x000000010e0e7812 */ /* 0x000fc800078ec0ff */
[----:B------:R-:W-:Y:S01]  /*0a30*/  ISETP.NE.U32.AND P1, PT, R14, 0x1, PT ;  /* 0x000000010e00780c */ /* 0x000fe20003f25070 */
[----:B------:R-:W1:Y:S06]  /*0a40*/  LDC.64 R6, c[0x0][0x380] ;  /* 0x0000e000ff067b82 */ /* 0x000e6c0000000a00 */
[C---:B------:R-:W-:Y:S01]  /*0a50*/  @P0 IMAD R13, R19.reuse, R15, R0 ;  /* 0x0000000f130d0224 */ /* 0x040fe200078e0200 */
[----:B------:R-:W-:Y:S01]  /*0a60*/  @P0 IADD3 R11, PT, PT, R18, R19, RZ ;  /* 0x00000013120b0210 */ /* 0x000fe20007ffe0ff */
[----:B------:R-:W2:Y:S01]  /*0a70*/  LDC.64 R4, c[0x0][0x380] ;  /* 0x0000e000ff047b82 */ /* 0x000ea20000000a00 */
[----:B------:R-:W-:-:S07]  /*0a80*/  @P0 IADD3 R19, PT, PT, R19, 0x2, RZ ;  /* 0x0000000213130810 */ /* 0x000fce0007ffe0ff */
[----:B------:R-:W3:Y:S01]  /*0a90*/  LDC.64 R2, c[0x0][0x388] ;  /* 0x0000e200ff027b82 */ /* 0x000ee20000000a00 */
[----:B0-----:R-:W-:Y:S01]  /*0aa0*/  @P0 IMAD.WIDE R8, R13, 0x4, R8 ;  /* 0x000000040d080825 */ /* 0x001fe200078e0208 */
[----:B------:R-:W-:-:S03]  /*0ab0*/  @!P1 IADD3 R13, PT, PT, R18, R19, RZ ;  /* 0x00000013120d9210 */ /* 0x000fc60007ffe0ff */
[----:B------:R-:W-:Y:S01]  /*0ac0*/  @!P1 IMAD R19, R19, R15, R0 ;  /* 0x0000000f13139224 */ /* 0x000fe200078e0200 */
[----:B------:R-:W4:Y:S01]  /*0ad0*/  @P0 LDG.E.CONSTANT R12, desc[UR6][R8.64] ;  /* 0x00000006080c0981 */ /* 0x000f22000c1e9900 */
[----:B-1----:R-:W-:-:S04]  /*0ae0*/  @P0 IMAD.WIDE R6, R11, 0x4, R6 ;  /* 0x000000040b060825 */ /* 0x002fc800078e0206 */
[----:B------:R-:W-:Y:S01]  /*0af0*/  @P0 IMAD.WIDE R10, R15, 0x4, R8 ;  /* 0x000000040f0a0825 */ /* 0x000fe200078e0208 */
[----:B------:R-:W4:Y:S03]  /*0b00*/  @P0 LDG.E.CONSTANT R21, desc[UR6][R6.64] ;  /* 0x0000000606150981 */ /* 0x000f26000c1e9900 */
[----:B--2---:R-:W-:Y:S01]  /*0b10*/  @!P1 IMAD.WIDE R4, R13, 0x4, R4 ;  /* 0x000000040d049825 */ /* 0x004fe200078e0204 */
[----:B------:R-:W2:Y:S04]  /*0b20*/  @P0 LDG.E.CONSTANT R23, desc[UR6][R6.64+0x4] ;  /* 0x0000040606170981 */ /* 0x000ea8000c1e9900 */
[----:B------:R-:W2:Y:S01]  /*0b30*/  @P0 LDG.E.CONSTANT R10, desc[UR6][R10.64] ;  /* 0x000000060a0a0981 */ /* 0x000ea2000c1e9900 */
[----:B---3--:R-:W-:-:S03]  /*0b40*/  @!P1 IMAD.WIDE R2, R19, 0x4, R2 ;  /* 0x0000000413029825 */ /* 0x008fc600078e0202 */
[----:B------:R-:W3:Y:S04]  /*0b50*/  @!P1 LDG.E.CONSTANT R5, desc[UR6][R4.64] ;  /* 0x0000000604059981 */ /* 0x000ee8000c1e9900 */
[----:B------:R-:W3:Y:S01]  /*0b60*/  @!P1 LDG.E.CONSTANT R2, desc[UR6][R2.64] ;  /* 0x0000000602029981 */ /* 0x000ee2000c1e9900 */
[----:B----4-:R-:W-:-:S04]  /*0b70*/  @P0 FFMA R12, R21, R12, R26 ;  /* 0x0000000c150c0223 */ /* 0x010fc8000000001a */
[----:B--2---:R-:W-:-:S04]  /*0b80*/  @P0 FFMA R26, R23, R10, R12 ;  /* 0x0000000a171a0223 */ /* 0x004fc8000000000c */
[----:B---3--:R-:W-:-:S07]  /*0b90*/  @!P1 FFMA R26, R5, R2, R26 ;  /* 0x00000002051a9223 */ /* 0x008fce000000001a */
.L_x_0:
[----:B------:R-:W0:Y:S01]  /*0ba0*/  LDC.64 R2, c[0x0][0x390] ;  /* 0x0000e400ff027b82 */ /* 0x000e220000000a00 */
[----:B------:R-:W-:-:S04]  /*0bb0*/  IMAD R15, R17, R15, R0 ;  /* 0x0000000f110f7224 */ /* 0x000fc800078e0200 */
[----:B0-----:R-:W-:-:S05]  /*0bc0*/  IMAD.WIDE R2, R15, 0x4, R2 ;  /* 0x000000040f027825 */ /* 0x001fca00078e0202 */
[----:B------:R-:W-:Y:S01]  /*0bd0*/  STG.E desc[UR6][R2.64], R26 ;  /* 0x0000001a02007986 */ /* 0x000fe2000c101906 */
[----:B------:R-:W-:Y:S05]  /*0be0*/  EXIT ;  /* 0x000000000000794d */ /* 0x000fea0003800000 */
.L_x_4:
[----:B------:R-:W-:-:S00]  /*0bf0*/  BRA `(.L_x_4) ;  /* 0xfffffffc00fc7947 */ /* 0x000fc0000383ffff */
[----:B------:R-:W-:-:S00]  /*0c00*/  NOP ;  /* 0x0000000000007918 */ /* 0x000fc00000000000 */
[----:B------:R-:W-:-:S00]  /*0c10*/  NOP ;  /* 0x0000000000007918 */ /* 0x000fc00000000000 */
[----:B------:R-:W-:-:S00]  /*0c20*/  NOP ;  /* 0x0000000000007918 */ /* 0x000fc00000000000 */
[----:B------:R-:W-:-:S00]  /*0c30*/  NOP ;  /* 0x0000000000007918 */ /* 0x000fc00000000000 */
[----:B------:R-:W-:-:S00]  /*0c40*/  NOP ;  /* 0x0000000000007918 */ /* 0x000fc00000000000 */
[----:B------:R-:W-:-:S00]  /*0c50*/  NOP ;  /* 0x0000000000007918 */ /* 0x000fc00000000000 */
[----:B------:R-:W-:-:S00]  /*0c60*/  NOP ;  /* 0x0000000000007918 */ /* 0x000fc00000000000 */
[----:B------:R-:W-:-:S00]  /*0c70*/  NOP ;  /* 0x0000000000007918 */ /* 0x000fc00000000000 */
.L_x_5:


//--------------------- .nv.shared.reserved.0     --------------------------
	.section	.nv.shared.reserved.0,"aw",@nobits
	.weak		__nv_reservedSMEM_offset_0_alias
	.size		__nv_reservedSMEM_offset_0_alias, 0, 64
	.other		__nv_reservedSMEM_offset_0_alias,@"STO_CUDA_RESERVED_SHARED STV_DEFAULT"
__nv_reservedSMEM_offset_0_alias:
	.zero		0
	.zero		64


//--------------------- .nv.constant0._Z29tensor_matrix_multiply_kernelPKfS0_Pfiiiii --------------------------
	.section	.nv.constant0._Z29tensor_matrix_multiply_kernelPKfS0_Pfiiiii,"a",@progbits
	.sectionflags	@""
	.align	4
.nv.constant0._Z29tensor_matrix_multiply_kernelPKfS0_Pfiiiii:
	.zero		940


//--------------------- SYMBOLS --------------------------

	.type		.nv.reservedSmem.offset0,@object
	.size		.nv.reservedSmem.offset0,0x4
